	.headerflags	@"EF_CUDA_TEXMODE_UNIFIED EF_CUDA_64BIT_ADDRESS EF_CUDA_ACCELERATORS EF_CUDA_SM90 EF_CUDA_VIRTUAL_SM(EF_CUDA_SM90)"
	.elftype	@"ET_EXEC"


//--------------------- .nv.info                  --------------------------
	.section	.nv.info,"",@"SHT_CUDA_INFO"
	.align	4


	//----- nvinfo : EIATTR_REGCOUNT
	.align		4
        /*0000*/ 	.byte	0x04, 0x2f
        /*0002*/ 	.short	(.L_1 - .L_0)
	.align		4
.L_0:
        /*0004*/ 	.word	index@(triton_poi_fused_convolution_20)
        /*0008*/ 	.word	0x0000000c


	//----- nvinfo : EIATTR_MIN_STACK_SIZE
	.align		4
.L_1:
        /*000c*/ 	.byte	0x04, 0x12
        /*000e*/ 	.short	(.L_3 - .L_2)
	.align		4
.L_2:
        /*0010*/ 	.word	index@(triton_poi_fused_convolution_20)
        /*0014*/ 	.word	0x00000000


	//----- nvinfo : EIATTR_FRAME_SIZE
	.align		4
.L_3:
        /*0018*/ 	.byte	0x04, 0x11
        /*001a*/ 	.short	(.L_5 - .L_4)
	.align		4
.L_4:
        /*001c*/ 	.word	index@(triton_poi_fused_convolution_20)
        /*0020*/ 	.word	0x00000000


	//----- nvinfo : EIATTR_MIN_STACK_SIZE
	.align		4
.L_5:
        /*0024*/ 	.byte	0x04, 0x12
        /*0026*/ 	.short	(.L_7 - .L_6)
	.align		4
.L_6:
        /*0028*/ 	.word	index@(triton_poi_fused_convolution_20)
        /*002c*/ 	.word	0x00000000
.L_7:


//--------------------- .nv.info.triton_poi_fused_convolution_20 --------------------------
	.section	.nv.info.triton_poi_fused_convolution_20,"",@"SHT_CUDA_INFO"
	.sectionflags	@""
	.align	4


	//----- nvinfo : EIATTR_CUDA_API_VERSION
	.align		4
        /*0000*/ 	.byte	0x04, 0x37
        /*0002*/ 	.short	(.L_9 - .L_8)
.L_8:
        /*0004*/ 	.word	0x0000007c


	//----- nvinfo : EIATTR_KPARAM_INFO
	.align		4
.L_9:
        /*0008*/ 	.byte	0x04, 0x17
        /*000a*/ 	.short	(.L_11 - .L_10)
.L_10:
        /*000c*/ 	.word	0x00000000
        /*0010*/ 	.short	0x0002
        /*0012*/ 	.short	0x0010
        /*0014*/ 	.byte	0x00, 0xf0, 0x11, 0x00


	//----- nvinfo : EIATTR_KPARAM_INFO
	.align		4
.L_11:
        /*0018*/ 	.byte	0x04, 0x17
        /*001a*/ 	.short	(.L_13 - .L_12)
.L_12:
        /*001c*/ 	.word	0x00000000
        /*0020*/ 	.short	0x0001
        /*0022*/ 	.short	0x0008
        /*0024*/ 	.byte	0x00, 0xf4, 0x21, 0x00


	//----- nvinfo : EIATTR_KPARAM_INFO
	.align		4
.L_13:
        /*0028*/ 	.byte	0x04, 0x17
        /*002a*/ 	.short	(.L_15 - .L_14)
.L_14:
        /*002c*/ 	.word	0x00000000
        /*0030*/ 	.short	0x0000
        /*0032*/ 	.short	0x0000
        /*0034*/ 	.byte	0x00, 0xf4, 0x21, 0x00


	//----- nvinfo : EIATTR_SPARSE_MMA_MASK
	.align		4
.L_15:
        /*0038*/ 	.byte	0x03, 0x50
        /*003a*/ 	.short	0x0000


	//----- nvinfo : EIATTR_MAXREG_COUNT
	.align		4
        /*003c*/ 	.byte	0x03, 0x1b
        /*003e*/ 	.short	0x00ff


	//----- nvinfo : EIATTR_EXIT_INSTR_OFFSETS
	.align		4
        /*0040*/ 	.byte	0x04, 0x1c
        /*0042*/ 	.short	(.L_17 - .L_16)


	//   ....[0]....
.L_16:
        /*0044*/ 	.word	0x00000170


	//   ....[1]....
        /*0048*/ 	.word	0x00000190


	//----- nvinfo : EIATTR_REQNTID
	.align		4
.L_17:
        /*004c*/ 	.byte	0x04, 0x10
        /*004e*/ 	.short	(.L_19 - .L_18)
.L_18:
        /*0050*/ 	.word	0x00000080
        /*0054*/ 	.word	0x00000001
        /*0058*/ 	.word	0x00000001


	//----- nvinfo : EIATTR_CBANK_PARAM_SIZE
	.align		4
.L_19:
        /*005c*/ 	.byte	0x03, 0x19
        /*005e*/ 	.short	0x0014


	//----- nvinfo : EIATTR_PARAM_CBANK
	.align		4
        /*0060*/ 	.byte	0x04, 0x0a
        /*0062*/ 	.short	(.L_21 - .L_20)
	.align		4
.L_20:
        /*0064*/ 	.word	index@(.nv.constant0.triton_poi_fused_convolution_20)
        /*0068*/ 	.short	0x0210
        /*006a*/ 	.short	0x0014


	//----- nvinfo : EIATTR_SW_WAR
	.align		4
.L_21:
        /*006c*/ 	.byte	0x04, 0x36
        /*006e*/ 	.short	(.L_23 - .L_22)
.L_22:
        /*0070*/ 	.word	0x00000008
.L_23:


//--------------------- .nv.callgraph             --------------------------
	.section	.nv.callgraph,"",@"SHT_CUDA_CALLGRAPH"
	.align	4
	.sectionentsize	8
	.align		4
        /*0000*/ 	.word	0x00000000
	.align		4
        /*0004*/ 	.word	0xffffffff
	.align		4
        /*0008*/ 	.word	0x00000000
	.align		4
        /*000c*/ 	.word	0xfffffffe
	.align		4
        /*0010*/ 	.word	0x00000000
	.align		4
        /*0014*/ 	.word	0xfffffffd
	.align		4
        /*0018*/ 	.word	0x00000000
	.align		4
        /*001c*/ 	.word	0xfffffffc


//--------------------- .text.triton_poi_fused_convolution_20 --------------------------
	.section	.text.triton_poi_fused_convolution_20,"ax",@progbits
	.align	128
        .global         triton_poi_fused_convolution_20
        .type           triton_poi_fused_convolution_20,@function
        .size           triton_poi_fused_convolution_20,(.L_x_1 - triton_poi_fused_convolution_20)
        .other          triton_poi_fused_convolution_20,@"STO_CUDA_ENTRY STV_DEFAULT"
triton_poi_fused_convolution_20:
.text.triton_poi_fused_convolution_20:
[----:B------:R-:W0:Y:S02]  /*0000*/  LDC R1, c[0x0][0x28] ;  /* 0x00000a00ff017b82 */ /* 0x000e240000000800 */
[----:B------:R-:W1:Y:S01]  /*0010*/  S2R R0, SR_TID.X ;  /* 0x0000000000007919 */ /* 0x000e620000002100 */
[----:B------:R-:W2:Y:S01]  /*0020*/  LDC.64 R2, c[0x0][0x210] ;  /* 0x00008400ff027b82 */ /* 0x000ea20000000a00 */
[----:B------:R-:W-:Y:S01]  /*0030*/  ULDC.64 UR4, c[0x0][0x208] ;  /* 0x0000820000047ab9 */ /* 0x000fe20000000a00 */
[----:B------:R-:W3:Y:S06]  /*0040*/  S2R R7, SR_CTAID.X ;  /* 0x0000000000077919 */ /* 0x000eec0000002500 */
[----:B------:R-:W4:Y:S01]  /*0050*/  LDC.64 R4, c[0x0][0x218] ;  /* 0x00008600ff047b82 */ /* 0x000f220000000a00 */
[----:B-1----:R-:W-:Y:S01]  /*0060*/  IMAD.SHL.U32 R0, R0, 0x2, RZ ;  /* 0x0000000200007824 */ /* 0x002fe200078e00ff */
[----:B---3--:R-:W-:-:S04]  /*0070*/  SHF.R.S32.HI R6, RZ, 0x17, R7 ;  /* 0x00000017ff067819 */ /* 0x008fc80000011407 */
[----:B------:R-:W-:-:S05]  /*0080*/  LOP3.LUT R0, R0, 0xfe, RZ, 0xc0, !PT ;  /* 0x000000fe00007812 */ /* 0x000fca00078ec0ff */
[----:B------:R-:W-:Y:S01]  /*0090*/  IMAD R7, R7, 0x100, R0 ;  /* 0x0000010007077824 */ /* 0x000fe200078e0200 */
[----:B------:R-:W-:-:S03]  /*00a0*/  SGXT R0, R6, 0x1 ;  /* 0x000000010600781a */ /* 0x000fc60000000200 */
[C---:B--2---:R-:W-:Y:S01]  /*00b0*/  IMAD.WIDE R2, R7.reuse, 0x4, R2 ;  /* 0x0000000407027825 */ /* 0x044fe200078e0202 */
[----:B------:R-:W-:Y:S02]  /*00c0*/  LEA.HI R0, R0, R7, RZ, 0x7 ;  /* 0x0000000700007211 */ /* 0x000fe400078f38ff */
[----:B------:R-:W-:Y:S02]  /*00d0*/  ISETP.GE.AND P0, PT, R7, 0x3200, PT ;  /* 0x000032000700780c */ /* 0x000fe40003f06270 */
[----:B------:R-:W-:-:S05]  /*00e0*/  LOP3.LUT R0, R0, 0xffffff80, RZ, 0xc0, !PT ;  /* 0xffffff8000007812 */ /* 0x000fca00078ec0ff */
[----:B------:R-:W-:Y:S01]  /*00f0*/  IMAD.IADD R9, R7, 0x1, -R0 ;  /* 0x0000000107097824 */ /* 0x000fe200078e0a00 */
[----:B------:R-:W-:-:S03]  /*0100*/  CS2R R6, SRZ ;  /* 0x0000000000067805 */ /* 0x000fc6000001ff00 */
[----:B----4-:R-:W-:Y:S01]  /*0110*/  IMAD.WIDE R4, R9, 0x4, R4 ;  /* 0x0000000409047825 */ /* 0x010fe200078e0204 */
[----:B------:R-:W-:Y:S02]  /*0120*/  CS2R R8, SRZ ;  /* 0x0000000000087805 */ /* 0x000fe4000001ff00 */
[----:B------:R-:W2:Y:S04]  /*0130*/  @!P0 LDG.E.64 R6, desc[UR4][R2.64] ;  /* 0x0000000402068981 */ /* 0x000ea8000c1e1b00 */
[----:B------:R-:W2:Y:S02]  /*0140*/  @!P0 LDG.E.EL.64 R8, desc[UR4][R4.64] ;  /* 0x0000000404088981 */ /* 0x000ea4000c2e1b00 */
[----:B--2---:R-:W-:Y:S01]  /*0150*/  FADD R6, R8, R6 ;  /* 0x0000000608067221 */ /* 0x004fe20000000000 */
[----:B------:R-:W-:Y:S01]  /*0160*/  FADD R7, R9, R7 ;  /* 0x0000000709077221 */ /* 0x000fe20000000000 */
[----:B------:R-:W-:Y:S06]  /*0170*/  @P0 EXIT ;  /* 0x000000000000094d */ /* 0x000fec0003800000 */
[----:B------:R-:W-:Y:S01]  /*0180*/  STG.E.64 desc[UR4][R2.64], R6 ;  /* 0x0000000602007986 */ /* 0x000fe2000c101b04 */
[----:B------:R-:W-:Y:S05]  /*0190*/  EXIT ;  /* 0x000000000000794d */ /* 0x000fea0003800000 */
.L_x_0:
[----:B------:R-:W-:-:S00]  /*01a0*/  BRA `(.L_x_0) ;  /* 0xfffffffc00fc7947 */ /* 0x000fc0000383ffff */
[----:B------:R-:W-:-:S00]  /*01b0*/  NOP ;  /* 0x0000000000007918 */ /* 0x000fc00000000000 */
        /* <DEDUP_REMOVED lines=12> */
.L_x_1:


//--------------------- .nv.constant0.triton_poi_fused_convolution_20 --------------------------
	.section	.nv.constant0.triton_poi_fused_convolution_20,"a",@progbits
	.sectionflags	@""
	.align	4
.nv.constant0.triton_poi_fused_convolution_20:
	.zero		548
